//
// Generated by NVIDIA NVVM Compiler
//
// Compiler Build ID: CL-36424714
// Cuda compilation tools, release 13.0, V13.0.88
// Based on NVVM 20.0.0
//

.version 9.0
.target sm_100
.address_size 64

	// .globl	_Z20sumArraysZeroCopyUVAPfS_S_i

.visible .entry _Z20sumArraysZeroCopyUVAPfS_S_i(
	.param .u64 .ptr .align 1 _Z20sumArraysZeroCopyUVAPfS_S_i_param_0,
	.param .u64 .ptr .align 1 _Z20sumArraysZeroCopyUVAPfS_S_i_param_1,
	.param .u64 .ptr .align 1 _Z20sumArraysZeroCopyUVAPfS_S_i_param_2,
	.param .u32 _Z20sumArraysZeroCopyUVAPfS_S_i_param_3
)
{
	.reg .pred 	%p<2>;
	.reg .b32 	%r<6>;
	.reg .b32 	%f<4>;
	.reg .b64 	%rd<11>;

	ld.param.u64 	%rd1, [_Z20sumArraysZeroCopyUVAPfS_S_i_param_0];
	ld.param.u64 	%rd2, [_Z20sumArraysZeroCopyUVAPfS_S_i_param_1];
	ld.param.u64 	%rd3, [_Z20sumArraysZeroCopyUVAPfS_S_i_param_2];
	ld.param.u32 	%r2, [_Z20sumArraysZeroCopyUVAPfS_S_i_param_3];
	mov.u32 	%r3, %ctaid.x;
	mov.u32 	%r4, %ntid.x;
	mov.u32 	%r5, %tid.x;
	mad.lo.s32 	%r1, %r3, %r4, %r5;
	setp.ge.s32 	%p1, %r1, %r2;
	@%p1 bra 	$L__BB0_2;
	cvta.to.global.u64 	%rd4, %rd1;
	cvta.to.global.u64 	%rd5, %rd2;
	cvta.to.global.u64 	%rd6, %rd3;
	mul.wide.s32 	%rd7, %r1, 4;
	add.s64 	%rd8, %rd4, %rd7;
	ld.global.f32 	%f1, [%rd8];
	add.s64 	%rd9, %rd5, %rd7;
	ld.global.f32 	%f2, [%rd9];
	add.f32 	%f3, %f1, %f2;
	add.s64 	%rd10, %rd6, %rd7;
	st.global.f32 	[%rd10], %f3;
$L__BB0_2:
	ret;

}


// ===== COMPILED SASS (sm_100) =====

	.target	sm_100

	.elftype	@"ET_EXEC"


//--------------------- .note.nv.tkinfo           --------------------------
	.section	.note.nv.tkinfo,"",@"SHT_NOTE"
	.sectionflags	@"SHF_NOTE_NV_TKINFO"
	.tkinfo
        /*0018*/ 	.word	0x00000002
        /*0030*/ 	.string	""
        /*0030*/ 	.string	"ptxas"
        /*0030*/ 	.string	"Cuda compilation tools, release 13.0, V13.0.88"
        /*0030*/ 	.string	"Build cuda_13.0.r13.0/compiler.36424714_0"
        /*0030*/ 	.string	"-arch sm_100 -m 64 "



//--------------------- .note.nv.cuinfo           --------------------------
	.section	.note.nv.cuinfo,"",@"SHT_NOTE"
	.sectionflags	@"SHF_NOTE_NV_CUINFO"
        /*0018*/ 	.short	0x0002
        /*001a*/ 	.short	0x0064
        /*001c*/ 	.short	0x0082
	.zero		2


//--------------------- .nv.info                  --------------------------
	.section	.nv.info,"",@"SHT_CUDA_INFO"
	.align	4


	//----- nvinfo : EIATTR_REGCOUNT
	.align		4
        /*0000*/ 	.byte	0x04, 0x2f
        /*0002*/ 	.short	(.L_1 - .L_0)
	.align		4
.L_0:
        /*0004*/ 	.word	index@(_Z20sumArraysZeroCopyUVAPfS_S_i)
        /*0008*/ 	.word	0x0000000c


	//----- nvinfo : EIATTR_FRAME_SIZE
	.align		4
.L_1:
        /*000c*/ 	.byte	0x04, 0x11
        /*000e*/ 	.short	(.L_3 - .L_2)
	.align		4
.L_2:
        /*0010*/ 	.word	index@(_Z20sumArraysZeroCopyUVAPfS_S_i)
        /*0014*/ 	.word	0x00000000


	//----- nvinfo : EIATTR_MIN_STACK_SIZE
	.align		4
.L_3:
        /*0018*/ 	.byte	0x04, 0x12
        /*001a*/ 	.short	(.L_5 - .L_4)
	.align		4
.L_4:
        /*001c*/ 	.word	index@(_Z20sumArraysZeroCopyUVAPfS_S_i)
        /*0020*/ 	.word	0x00000000
.L_5:


//--------------------- .nv.compat                --------------------------
	.section	.nv.compat,"",@"SHT_CUDA_COMPAT_INFO"
	.align	4
        /*0000*/ 	.byte	0x02, 0x09, 0x00, 0x00, 0x02, 0x02, 0x01, 0x00, 0x02, 0x05, 0x05, 0x00, 0x03, 0x07, 0x01, 0x01
        /*0010*/ 	.byte	0x02, 0x03, 0x00, 0x00, 0x02, 0x06, 0x01, 0x00, 0x04, 0x0b, 0x08, 0x00, 0x09, 0x00, 0x00, 0x00
        /*0020*/ 	.byte	0x00, 0x00, 0x00, 0x00


//--------------------- .nv.info._Z20sumArraysZeroCopyUVAPfS_S_i --------------------------
	.section	.nv.info._Z20sumArraysZeroCopyUVAPfS_S_i,"",@"SHT_CUDA_INFO"
	.sectionflags	@""
	.align	4


	//----- nvinfo : EIATTR_CUDA_API_VERSION
	.align		4
        /*0000*/ 	.byte	0x04, 0x37
        /*0002*/ 	.short	(.L_7 - .L_6)
.L_6:
        /*0004*/ 	.word	0x00000082


	//----- nvinfo : EIATTR_KPARAM_INFO
	.align		4
.L_7:
        /*0008*/ 	.byte	0x04, 0x17
        /*000a*/ 	.short	(.L_9 - .L_8)
.L_8:
        /*000c*/ 	.word	0x00000000
        /*0010*/ 	.short	0x0003
        /*0012*/ 	.short	0x0018
        /*0014*/ 	.byte	0x00, 0xf0, 0x11, 0x00


	//----- nvinfo : EIATTR_KPARAM_INFO
	.align		4
.L_9:
        /*0018*/ 	.byte	0x04, 0x17
        /*001a*/ 	.short	(.L_11 - .L_10)
.L_10:
        /*001c*/ 	.word	0x00000000
        /*0020*/ 	.short	0x0002
        /*0022*/ 	.short	0x0010
        /*0024*/ 	.byte	0x00, 0xf5, 0x21, 0x00


	//----- nvinfo : EIATTR_KPARAM_INFO
	.align		4
.L_11:
        /*0028*/ 	.byte	0x04, 0x17
        /*002a*/ 	.short	(.L_13 - .L_12)
.L_12:
        /*002c*/ 	.word	0x00000000
        /*0030*/ 	.short	0x0001
        /*0032*/ 	.short	0x0008
        /*0034*/ 	.byte	0x00, 0xf5, 0x21, 0x00


	//----- nvinfo : EIATTR_KPARAM_INFO
	.align		4
.L_13:
        /*0038*/ 	.byte	0x04, 0x17
        /*003a*/ 	.short	(.L_15 - .L_14)
.L_14:
        /*003c*/ 	.word	0x00000000
        /*0040*/ 	.short	0x0000
        /*0042*/ 	.short	0x0000
        /*0044*/ 	.byte	0x00, 0xf5, 0x21, 0x00


	//----- nvinfo : EIATTR_SPARSE_MMA_MASK
	.align		4
.L_15:
        /*0048*/ 	.byte	0x03, 0x50
        /*004a*/ 	.short	0x0000


	//----- nvinfo : EIATTR_MAXREG_COUNT
	.align		4
        /*004c*/ 	.byte	0x03, 0x1b
        /*004e*/ 	.short	0x00ff


	//----- nvinfo : EIATTR_MERCURY_ISA_VERSION
	.align		4
        /*0050*/ 	.byte	0x03, 0x5f
        /*0052*/ 	.short	0x0101


	//----- nvinfo : EIATTR_VRC_CTA_INIT_COUNT
	.align		4
        /*0054*/ 	.byte	0x02, 0x4a
	.zero		1
	.zero		1


	//----- nvinfo : EIATTR_EXIT_INSTR_OFFSETS
	.align		4
        /*0058*/ 	.byte	0x04, 0x1c
        /*005a*/ 	.short	(.L_17 - .L_16)


	//   ....[0]....
.L_16:
        /*005c*/ 	.word	0x00000070


	//   ....[1]....
        /*0060*/ 	.word	0x00000130


	//----- nvinfo : EIATTR_CBANK_PARAM_SIZE
	.align		4
.L_17:
        /*0064*/ 	.byte	0x03, 0x19
        /*0066*/ 	.short	0x001c


	//----- nvinfo : EIATTR_PARAM_CBANK
	.align		4
        /*0068*/ 	.byte	0x04, 0x0a
        /*006a*/ 	.short	(.L_19 - .L_18)
	.align		4
.L_18:
        /*006c*/ 	.word	index@(.nv.constant0._Z20sumArraysZeroCopyUVAPfS_S_i)
        /*0070*/ 	.short	0x0380
        /*0072*/ 	.short	0x001c


	//----- nvinfo : EIATTR_SW_WAR
	.align		4
.L_19:
        /*0074*/ 	.byte	0x04, 0x36
        /*0076*/ 	.short	(.L_21 - .L_20)
.L_20:
        /*0078*/ 	.word	0x00000008
.L_21:


//--------------------- .nv.callgraph             --------------------------
	.section	.nv.callgraph,"",@"SHT_CUDA_CALLGRAPH"
	.align	4
	.sectionentsize	8
	.align		4
        /*0000*/ 	.word	0x00000000
	.align		4
        /*0004*/ 	.word	0xffffffff
	.align		4
        /*0008*/ 	.word	0x00000000
	.align		4
        /*000c*/ 	.word	0xfffffffe
	.align		4
        /*0010*/ 	.word	0x00000000
	.align		4
        /*0014*/ 	.word	0xfffffffd
	.align		4
        /*0018*/ 	.word	0x00000000
	.align		4
        /*001c*/ 	.word	0xfffffffc


//--------------------- .text._Z20sumArraysZeroCopyUVAPfS_S_i --------------------------
	.section	.text._Z20sumArraysZeroCopyUVAPfS_S_i,"ax",@progbits
	.align	128
        .global         _Z20sumArraysZeroCopyUVAPfS_S_i
        .type           _Z20sumArraysZeroCopyUVAPfS_S_i,@function
        .size           _Z20sumArraysZeroCopyUVAPfS_S_i,(.L_x_1 - _Z20sumArraysZeroCopyUVAPfS_S_i)
        .other          _Z20sumArraysZeroCopyUVAPfS_S_i,@"STO_CUDA_ENTRY STV_DEFAULT"
_Z20sumArraysZeroCopyUVAPfS_S_i:
.text._Z20sumArraysZeroCopyUVAPfS_S_i:
[----:B------:R-:W-:Y:S01]  /*0000*/  LDC R1, c[0x0][0x37c] ;  /* 0x0000df00ff017b82 */ /* 0x000fe20000000800 */
[----:B------:R-:W0:Y:S07]  /*0010*/  S2R R0, SR_TID.X ;  /* 0x0000000000007919 */ /* 0x000e2e0000002100 */
[----:B------:R-:W0:Y:S01]  /*0020*/  S2UR UR4, SR_CTAID.X ;  /* 0x00000000000479c3 */ /* 0x000e220000002500 */
[----:B------:R-:W1:Y:S07]  /*0030*/  LDCU UR5, c[0x0][0x398] ;  /* 0x00007300ff0577ac */ /* 0x000e6e0008000800 */
[----:B------:R-:W0:Y:S02]  /*0040*/  LDC R9, c[0x0][0x360] ;  /* 0x0000d800ff097b82 */ /* 0x000e240000000800 */
[----:B0-----:R-:W-:-:S05]  /*0050*/  IMAD R9, R9, UR4, R0 ;  /* 0x0000000409097c24 */ /* 0x001fca000f8e0200 */
[----:B-1----:R-:W-:-:S13]  /*0060*/  ISETP.GE.AND P0, PT, R9, UR5, PT ;  /* 0x0000000509007c0c */ /* 0x002fda000bf06270 */
[----:B------:R-:W-:Y:S05]  /*0070*/  @P0 EXIT ;  /* 0x000000000000094d */ /* 0x000fea0003800000 */
[----:B------:R-:W0:Y:S01]  /*0080*/  LDC.64 R2, c[0x0][0x380] ;  /* 0x0000e000ff027b82 */ /* 0x000e220000000a00 */
[----:B------:R-:W1:Y:S07]  /*0090*/  LDCU.64 UR4, c[0x0][0x358] ;  /* 0x00006b00ff0477ac */ /* 0x000e6e0008000a00 */
[----:B------:R-:W2:Y:S08]  /*00a0*/  LDC.64 R4, c[0x0][0x388] ;  /* 0x0000e200ff047b82 */ /* 0x000eb00000000a00 */
[----:B------:R-:W3:Y:S01]  /*00b0*/  LDC.64 R6, c[0x0][0x390] ;  /* 0x0000e400ff067b82 */ /* 0x000ee20000000a00 */
[----:B0-----:R-:W-:-:S06]  /*00c0*/  IMAD.WIDE R2, R9, 0x4, R2 ;  /* 0x0000000409027825 */ /* 0x001fcc00078e0202 */
[----:B-1----:R-:W4:Y:S01]  /*00d0*/  LDG.E R2, desc[UR4][R2.64] ;  /* 0x0000000402027981 */ /* 0x002f22000c1e1900 */
[----:B--2---:R-:W-:-:S06]  /*00e0*/  IMAD.WIDE R4, R9, 0x4, R4 ;  /* 0x0000000409047825 */ /* 0x004fcc00078e0204 */
[----:B------:R-:W4:Y:S01]  /*00f0*/  LDG.E R5, desc[UR4][R4.64] ;  /* 0x0000000404057981 */ /* 0x000f22000c1e1900 */
[----:B---3--:R-:W-:-:S04]  /*0100*/  IMAD.WIDE R6, R9, 0x4, R6 ;  /* 0x0000000409067825 */ /* 0x008fc800078e0206 */
[----:B----4-:R-:W-:-:S05]  /*0110*/  FADD R9, R2, R5 ;  /* 0x0000000502097221 */ /* 0x010fca0000000000 */
[----:B------:R-:W-:Y:S01]  /*0120*/  STG.E desc[UR4][R6.64], R9 ;  /* 0x0000000906007986 */ /* 0x000fe2000c101904 */
[----:B------:R-:W-:Y:S05]  /*0130*/  EXIT ;  /* 0x000000000000794d */ /* 0x000fea0003800000 */
.L_x_0:
[----:B------:R-:W-:-:S00]  /*0140*/  BRA `(.L_x_0) ;  /* 0xfffffffc00fc7947 */ /* 0x000fc0000383ffff */
[----:B------:R-:W-:-:S00]  /*0150*/  NOP ;  /* 0x0000000000007918 */ /* 0x000fc00000000000 */
        /* <DEDUP_REMOVED lines=10> */
.L_x_1:


//--------------------- .nv.shared.reserved.0     --------------------------
	.section	.nv.shared.reserved.0,"aw",@nobits
	.weak		__nv_reservedSMEM_offset_0_alias
	.size		__nv_reservedSMEM_offset_0_alias, 0, 64
	.other		__nv_reservedSMEM_offset_0_alias,@"STO_CUDA_RESERVED_SHARED STV_DEFAULT"
__nv_reservedSMEM_offset_0_alias:
	.zero		0
	.zero		64


//--------------------- .nv.constant0._Z20sumArraysZeroCopyUVAPfS_S_i --------------------------
	.section	.nv.constant0._Z20sumArraysZeroCopyUVAPfS_S_i,"a",@progbits
	.sectionflags	@""
	.align	4
.nv.constant0._Z20sumArraysZeroCopyUVAPfS_S_i:
	.zero		924


//--------------------- SYMBOLS --------------------------

	.type		.nv.reservedSmem.offset0,@object
	.size		.nv.reservedSmem.offset0,0x4
